//
// Generated by NVIDIA NVVM Compiler
//
// Compiler Build ID: CL-36424714
// Cuda compilation tools, release 13.0, V13.0.88
// Based on NVVM 20.0.0
//

.version 9.0
.target sm_100
.address_size 64

	// .globl	_Z22sharedMemoryReadKernelPim
.global .align 1 .b8 _ZN34_INTERNAL_63e8da15_4_k_cu_f91b47134cuda3std3__45__cpo5beginE[1];
.global .align 1 .b8 _ZN34_INTERNAL_63e8da15_4_k_cu_f91b47134cuda3std3__45__cpo3endE[1];
.global .align 1 .b8 _ZN34_INTERNAL_63e8da15_4_k_cu_f91b47134cuda3std3__45__cpo6cbeginE[1];
.global .align 1 .b8 _ZN34_INTERNAL_63e8da15_4_k_cu_f91b47134cuda3std3__45__cpo4cendE[1];
.global .align 1 .b8 _ZN34_INTERNAL_63e8da15_4_k_cu_f91b47134cuda3std3__45__cpo6rbeginE[1];
.global .align 1 .b8 _ZN34_INTERNAL_63e8da15_4_k_cu_f91b47134cuda3std3__45__cpo4rendE[1];
.global .align 1 .b8 _ZN34_INTERNAL_63e8da15_4_k_cu_f91b47134cuda3std3__45__cpo7crbeginE[1];
.global .align 1 .b8 _ZN34_INTERNAL_63e8da15_4_k_cu_f91b47134cuda3std3__45__cpo5crendE[1];
.global .align 1 .b8 _ZN34_INTERNAL_63e8da15_4_k_cu_f91b47134cuda3std3__436_GLOBAL__N__63e8da15_4_k_cu_f91b47136ignoreE[1];
.global .align 1 .b8 _ZN34_INTERNAL_63e8da15_4_k_cu_f91b47134cuda3std3__419piecewise_constructE[1];
.global .align 1 .b8 _ZN34_INTERNAL_63e8da15_4_k_cu_f91b47134cuda3std3__48in_placeE[1];
.global .align 1 .b8 _ZN34_INTERNAL_63e8da15_4_k_cu_f91b47134cuda3std3__420unreachable_sentinelE[1];
.global .align 1 .b8 _ZN34_INTERNAL_63e8da15_4_k_cu_f91b47134cuda3std3__47nulloptE[1];
.global .align 1 .b8 _ZN34_INTERNAL_63e8da15_4_k_cu_f91b47134cuda3std3__48unexpectE[1];
.global .align 1 .b8 _ZN34_INTERNAL_63e8da15_4_k_cu_f91b47134cuda3std6ranges3__45__cpo4swapE[1];
.global .align 1 .b8 _ZN34_INTERNAL_63e8da15_4_k_cu_f91b47134cuda3std6ranges3__45__cpo9iter_moveE[1];
.global .align 1 .b8 _ZN34_INTERNAL_63e8da15_4_k_cu_f91b47134cuda3std6ranges3__45__cpo5beginE[1];
.global .align 1 .b8 _ZN34_INTERNAL_63e8da15_4_k_cu_f91b47134cuda3std6ranges3__45__cpo3endE[1];
.global .align 1 .b8 _ZN34_INTERNAL_63e8da15_4_k_cu_f91b47134cuda3std6ranges3__45__cpo6cbeginE[1];
.global .align 1 .b8 _ZN34_INTERNAL_63e8da15_4_k_cu_f91b47134cuda3std6ranges3__45__cpo4cendE[1];
.global .align 1 .b8 _ZN34_INTERNAL_63e8da15_4_k_cu_f91b47134cuda3std6ranges3__45__cpo7advanceE[1];
.global .align 1 .b8 _ZN34_INTERNAL_63e8da15_4_k_cu_f91b47134cuda3std6ranges3__45__cpo9iter_swapE[1];
.global .align 1 .b8 _ZN34_INTERNAL_63e8da15_4_k_cu_f91b47134cuda3std6ranges3__45__cpo4nextE[1];
.global .align 1 .b8 _ZN34_INTERNAL_63e8da15_4_k_cu_f91b47134cuda3std6ranges3__45__cpo4prevE[1];
.global .align 1 .b8 _ZN34_INTERNAL_63e8da15_4_k_cu_f91b47134cuda3std6ranges3__45__cpo4dataE[1];
.global .align 1 .b8 _ZN34_INTERNAL_63e8da15_4_k_cu_f91b47134cuda3std6ranges3__45__cpo5cdataE[1];
.global .align 1 .b8 _ZN34_INTERNAL_63e8da15_4_k_cu_f91b47134cuda3std6ranges3__45__cpo4sizeE[1];
.global .align 1 .b8 _ZN34_INTERNAL_63e8da15_4_k_cu_f91b47134cuda3std6ranges3__45__cpo5ssizeE[1];
.global .align 1 .b8 _ZN34_INTERNAL_63e8da15_4_k_cu_f91b47134cuda3std6ranges3__45__cpo8distanceE[1];
.global .align 1 .b8 _ZN34_INTERNAL_63e8da15_4_k_cu_f91b47136thrust24THRUST_300001_SM_1000_NS8cuda_cub3parE[1];
.global .align 1 .b8 _ZN34_INTERNAL_63e8da15_4_k_cu_f91b47136thrust24THRUST_300001_SM_1000_NS8cuda_cub10par_nosyncE[1];
.global .align 1 .b8 _ZN34_INTERNAL_63e8da15_4_k_cu_f91b47136thrust24THRUST_300001_SM_1000_NS6system6detail10sequential3seqE[1];
.global .align 1 .b8 _ZN34_INTERNAL_63e8da15_4_k_cu_f91b47136thrust24THRUST_300001_SM_1000_NS12placeholders2_1E[1];
.global .align 1 .b8 _ZN34_INTERNAL_63e8da15_4_k_cu_f91b47136thrust24THRUST_300001_SM_1000_NS12placeholders2_2E[1];
.global .align 1 .b8 _ZN34_INTERNAL_63e8da15_4_k_cu_f91b47136thrust24THRUST_300001_SM_1000_NS12placeholders2_3E[1];
.global .align 1 .b8 _ZN34_INTERNAL_63e8da15_4_k_cu_f91b47136thrust24THRUST_300001_SM_1000_NS12placeholders2_4E[1];
.global .align 1 .b8 _ZN34_INTERNAL_63e8da15_4_k_cu_f91b47136thrust24THRUST_300001_SM_1000_NS12placeholders2_5E[1];
.global .align 1 .b8 _ZN34_INTERNAL_63e8da15_4_k_cu_f91b47136thrust24THRUST_300001_SM_1000_NS12placeholders2_6E[1];
.global .align 1 .b8 _ZN34_INTERNAL_63e8da15_4_k_cu_f91b47136thrust24THRUST_300001_SM_1000_NS12placeholders2_7E[1];
.global .align 1 .b8 _ZN34_INTERNAL_63e8da15_4_k_cu_f91b47136thrust24THRUST_300001_SM_1000_NS12placeholders2_8E[1];
.global .align 1 .b8 _ZN34_INTERNAL_63e8da15_4_k_cu_f91b47136thrust24THRUST_300001_SM_1000_NS12placeholders2_9E[1];
.global .align 1 .b8 _ZN34_INTERNAL_63e8da15_4_k_cu_f91b47136thrust24THRUST_300001_SM_1000_NS12placeholders3_10E[1];
.global .align 1 .b8 _ZN34_INTERNAL_63e8da15_4_k_cu_f91b47136thrust24THRUST_300001_SM_1000_NS3seqE[1];
.extern .shared .align 16 .b8 shared[];

.visible .entry _Z22sharedMemoryReadKernelPim(
	.param .u64 .ptr .align 1 _Z22sharedMemoryReadKernelPim_param_0,
	.param .u64 _Z22sharedMemoryReadKernelPim_param_1
)
{
	.reg .b32 	%r<12>;
	.reg .b64 	%rd<8>;

	ld.param.u64 	%rd3, [_Z22sharedMemoryReadKernelPim_param_0];
	ld.param.u32 	%r1, [_Z22sharedMemoryReadKernelPim_param_1];
	cvta.to.global.u64 	%rd4, %rd3;
	mov.u32 	%r2, %tid.x;
	mov.u32 	%r3, %ctaid.x;
	mov.u32 	%r4, %ntid.x;
	mad.lo.s32 	%r5, %r3, %r4, %r2;
	// begin inline asm
	mov.u64 	%rd1, %clock64;
	// end inline asm
	mul.lo.s32 	%r6, %r5, %r1;
	shl.b32 	%r7, %r6, 2;
	mov.u32 	%r8, shared;
	add.s32 	%r9, %r8, %r7;
	ld.shared.u32 	%r10, [%r9];
	add.s32 	%r11, %r10, 1;
	st.shared.u32 	[%r9], %r11;
	// begin inline asm
	mov.u64 	%rd2, %clock64;
	// end inline asm
	sub.s64 	%rd5, %rd2, %rd1;
	mul.wide.u32 	%rd6, %r5, 4;
	add.s64 	%rd7, %rd4, %rd6;
	st.global.u32 	[%rd7], %rd5;
	ret;

}
	// .globl	_ZN3cub18CUB_300001_SM_10006detail11EmptyKernelIvEEvv
.visible .entry _ZN3cub18CUB_300001_SM_10006detail11EmptyKernelIvEEvv()
{


	ret;

}
	// .globl	_ZN3cub18CUB_300001_SM_10006detail8for_each13static_kernelINS2_12policy_hub_t12policy_500_tEmN6thrust24THRUST_300001_SM_1000_NS8cuda_cub20__uninitialized_fill7functorINS7_10device_ptrIiEEiEEEEvT0_T1_
.visible .entry _ZN3cub18CUB_300001_SM_10006detail8for_each13static_kernelINS2_12policy_hub_t12policy_500_tEmN6thrust24THRUST_300001_SM_1000_NS8cuda_cub20__uninitialized_fill7functorINS7_10device_ptrIiEEiEEEEvT0_T1_(
	.param .u64 _ZN3cub18CUB_300001_SM_10006detail8for_each13static_kernelINS2_12policy_hub_t12policy_500_tEmN6thrust24THRUST_300001_SM_1000_NS8cuda_cub20__uninitialized_fill7functorINS7_10device_ptrIiEEiEEEEvT0_T1__param_0,
	.param .align 8 .b8 _ZN3cub18CUB_300001_SM_10006detail8for_each13static_kernelINS2_12policy_hub_t12policy_500_tEmN6thrust24THRUST_300001_SM_1000_NS8cuda_cub20__uninitialized_fill7functorINS7_10device_ptrIiEEiEEEEvT0_T1__param_1[16]
)
.maxntid 256
{
	.reg .pred 	%p<4>;
	.reg .b16 	%rs<5>;
	.reg .b32 	%r<12>;
	.reg .b64 	%rd<16>;

	ld.param.u32 	%r3, [_ZN3cub18CUB_300001_SM_10006detail8for_each13static_kernelINS2_12policy_hub_t12policy_500_tEmN6thrust24THRUST_300001_SM_1000_NS8cuda_cub20__uninitialized_fill7functorINS7_10device_ptrIiEEiEEEEvT0_T1__param_1+8];
	ld.param.u64 	%rd4, [_ZN3cub18CUB_300001_SM_10006detail8for_each13static_kernelINS2_12policy_hub_t12policy_500_tEmN6thrust24THRUST_300001_SM_1000_NS8cuda_cub20__uninitialized_fill7functorINS7_10device_ptrIiEEiEEEEvT0_T1__param_1];
	ld.param.u64 	%rd5, [_ZN3cub18CUB_300001_SM_10006detail8for_each13static_kernelINS2_12policy_hub_t12policy_500_tEmN6thrust24THRUST_300001_SM_1000_NS8cuda_cub20__uninitialized_fill7functorINS7_10device_ptrIiEEiEEEEvT0_T1__param_0];
	mov.u32 	%r9, %ctaid.x;
	mul.wide.u32 	%rd1, %r9, 512;
	sub.s64 	%rd2, %rd5, %rd1;
	setp.lt.u64 	%p1, %rd2, 512;
	@%p1 bra 	$L__BB2_2;
	mov.u32 	%r11, %tid.x;
	cvta.to.global.u64 	%rd11, %rd4;
	cvt.u64.u32 	%rd12, %r11;
	add.s64 	%rd13, %rd1, %rd12;
	shl.b64 	%rd14, %rd13, 2;
	add.s64 	%rd15, %rd11, %rd14;
	st.global.u32 	[%rd15], %r3;
	st.global.u32 	[%rd15+1024], %r3;
	bra.uni 	$L__BB2_6;
$L__BB2_2:
	cvta.to.global.u64 	%rd6, %rd4;
	mov.u32 	%r2, %tid.x;
	cvt.u64.u32 	%rd7, %r2;
	setp.le.u64 	%p2, %rd2, %rd7;
	add.s64 	%rd8, %rd1, %rd7;
	shl.b64 	%rd9, %rd8, 2;
	add.s64 	%rd3, %rd6, %rd9;
	@%p2 bra 	$L__BB2_4;
	st.global.u32 	[%rd3], %r3;
$L__BB2_4:
	add.s32 	%r10, %r2, 256;
	cvt.u64.u32 	%rd10, %r10;
	setp.le.u64 	%p3, %rd2, %rd10;
	@%p3 bra 	$L__BB2_6;
	st.global.u32 	[%rd3+1024], %r3;
$L__BB2_6:
	ret;

}


// ===== COMPILED SASS (sm_100) =====

	.target	sm_100

	.elftype	@"ET_EXEC"


//--------------------- .note.nv.tkinfo           --------------------------
	.section	.note.nv.tkinfo,"",@"SHT_NOTE"
	.sectionflags	@"SHF_NOTE_NV_TKINFO"
	.tkinfo
        /*0018*/ 	.word	0x00000002
        /*0030*/ 	.string	""
        /*0030*/ 	.string	"ptxas"
        /*0030*/ 	.string	"Cuda compilation tools, release 13.0, V13.0.88"
        /*0030*/ 	.string	"Build cuda_13.0.r13.0/compiler.36424714_0"
        /*0030*/ 	.string	"-arch sm_100 -m 64 "



//--------------------- .note.nv.cuinfo           --------------------------
	.section	.note.nv.cuinfo,"",@"SHT_NOTE"
	.sectionflags	@"SHF_NOTE_NV_CUINFO"
        /*0018*/ 	.short	0x0002
        /*001a*/ 	.short	0x0064
        /*001c*/ 	.short	0x0082
	.zero		2


//--------------------- .nv.info                  --------------------------
	.section	.nv.info,"",@"SHT_CUDA_INFO"
	.align	4


	//----- nvinfo : EIATTR_REGCOUNT
	.align		4
        /*0000*/ 	.byte	0x04, 0x2f
        /*0002*/ 	.short	(.L_44 - .L_43)
	.align		4
.L_43:
        /*0004*/ 	.word	index@(_Z22sharedMemoryReadKernelPim)
        /*0008*/ 	.word	0x0000000a


	//----- nvinfo : EIATTR_FRAME_SIZE
	.align		4
.L_44:
        /*000c*/ 	.byte	0x04, 0x11
        /*000e*/ 	.short	(.L_46 - .L_45)
	.align		4
.L_45:
        /*0010*/ 	.word	index@(_Z22sharedMemoryReadKernelPim)
        /*0014*/ 	.word	0x00000000


	//----- nvinfo : EIATTR_REGCOUNT
	.align		4
.L_46:
        /*0018*/ 	.byte	0x04, 0x2f
        /*001a*/ 	.short	(.L_48 - .L_47)
	.align		4
.L_47:
        /*001c*/ 	.word	index@(_ZN3cub18CUB_300001_SM_10006detail11EmptyKernelIvEEvv)
        /*0020*/ 	.word	0x00000004


	//----- nvinfo : EIATTR_FRAME_SIZE
	.align		4
.L_48:
        /*0024*/ 	.byte	0x04, 0x11
        /*0026*/ 	.short	(.L_50 - .L_49)
	.align		4
.L_49:
        /*0028*/ 	.word	index@(_ZN3cub18CUB_300001_SM_10006detail11EmptyKernelIvEEvv)
        /*002c*/ 	.word	0x00000000


	//----- nvinfo : EIATTR_REGCOUNT
	.align		4
.L_50:
        /*0030*/ 	.byte	0x04, 0x2f
        /*0032*/ 	.short	(.L_52 - .L_51)
	.align		4
.L_51:
        /*0034*/ 	.word	index@(_ZN3cub18CUB_300001_SM_10006detail8for_each13static_kernelINS2_12policy_hub_t12policy_500_tEmN6thrust24THRUST_300001_SM_1000_NS8cuda_cub20__uninitialized_fill7functorINS7_10device_ptrIiEEiEEEEvT0_T1_)
        /*0038*/ 	.word	0x00000008


	//----- nvinfo : EIATTR_FRAME_SIZE
	.align		4
.L_52:
        /*003c*/ 	.byte	0x04, 0x11
        /*003e*/ 	.short	(.L_54 - .L_53)
	.align		4
.L_53:
        /*0040*/ 	.word	index@(_ZN3cub18CUB_300001_SM_10006detail8for_each13static_kernelINS2_12policy_hub_t12policy_500_tEmN6thrust24THRUST_300001_SM_1000_NS8cuda_cub20__uninitialized_fill7functorINS7_10device_ptrIiEEiEEEEvT0_T1_)
        /*0044*/ 	.word	0x00000000


	//----- nvinfo : EIATTR_MIN_STACK_SIZE
	.align		4
.L_54:
        /*0048*/ 	.byte	0x04, 0x12
        /*004a*/ 	.short	(.L_56 - .L_55)
	.align		4
.L_55:
        /*004c*/ 	.word	index@(_ZN3cub18CUB_300001_SM_10006detail8for_each13static_kernelINS2_12policy_hub_t12policy_500_tEmN6thrust24THRUST_300001_SM_1000_NS8cuda_cub20__uninitialized_fill7functorINS7_10device_ptrIiEEiEEEEvT0_T1_)
        /*0050*/ 	.word	0x00000000


	//----- nvinfo : EIATTR_MIN_STACK_SIZE
	.align		4
.L_56:
        /*0054*/ 	.byte	0x04, 0x12
        /*0056*/ 	.short	(.L_58 - .L_57)
	.align		4
.L_57:
        /*0058*/ 	.word	index@(_ZN3cub18CUB_300001_SM_10006detail11EmptyKernelIvEEvv)
        /*005c*/ 	.word	0x00000000


	//----- nvinfo : EIATTR_MIN_STACK_SIZE
	.align		4
.L_58:
        /*0060*/ 	.byte	0x04, 0x12
        /*0062*/ 	.short	(.L_60 - .L_59)
	.align		4
.L_59:
        /*0064*/ 	.word	index@(_Z22sharedMemoryReadKernelPim)
        /*0068*/ 	.word	0x00000000
.L_60:


//--------------------- .nv.compat                --------------------------
	.section	.nv.compat,"",@"SHT_CUDA_COMPAT_INFO"
	.align	4
        /*0000*/ 	.byte	0x02, 0x09, 0x00, 0x00, 0x02, 0x02, 0x01, 0x00, 0x02, 0x05, 0x05, 0x00, 0x03, 0x07, 0x01, 0x01
        /*0010*/ 	.byte	0x02, 0x03, 0x00, 0x00, 0x02, 0x06, 0x01, 0x00, 0x04, 0x0b, 0x08, 0x00, 0x09, 0x00, 0x00, 0x00
        /*0020*/ 	.byte	0x00, 0x00, 0x00, 0x00


//--------------------- .nv.info._ZN3cub18CUB_300001_SM_10006detail8for_each13static_kernelINS2_12policy_hub_t12policy_500_tEmN6thrust24THRUST_300001_SM_1000_NS8cuda_cub20__uninitialized_fill7functorINS7_10device_ptrIiEEiEEEEvT0_T1_ --------------------------
	.section	.nv.info._ZN3cub18CUB_300001_SM_10006detail8for_each13static_kernelINS2_12policy_hub_t12policy_500_tEmN6thrust24THRUST_300001_SM_1000_NS8cuda_cub20__uninitialized_fill7functorINS7_10device_ptrIiEEiEEEEvT0_T1_,"",@"SHT_CUDA_INFO"
	.sectionflags	@""
	.align	4


	//----- nvinfo : EIATTR_CUDA_API_VERSION
	.align		4
        /*0000*/ 	.byte	0x04, 0x37
        /*0002*/ 	.short	(.L_62 - .L_61)
.L_61:
        /*0004*/ 	.word	0x00000082


	//----- nvinfo : EIATTR_KPARAM_INFO
	.align		4
.L_62:
        /*0008*/ 	.byte	0x04, 0x17
        /*000a*/ 	.short	(.L_64 - .L_63)
.L_63:
        /*000c*/ 	.word	0x00000000
        /*0010*/ 	.short	0x0001
        /*0012*/ 	.short	0x0008
        /*0014*/ 	.byte	0x00, 0xf0, 0x41, 0x00


	//----- nvinfo : EIATTR_KPARAM_INFO
	.align		4
.L_64:
        /*0018*/ 	.byte	0x04, 0x17
        /*001a*/ 	.short	(.L_66 - .L_65)
.L_65:
        /*001c*/ 	.word	0x00000000
        /*0020*/ 	.short	0x0000
        /*0022*/ 	.short	0x0000
        /*0024*/ 	.byte	0x00, 0xf0, 0x21, 0x00


	//----- nvinfo : EIATTR_SPARSE_MMA_MASK
	.align		4
.L_66:
        /*0028*/ 	.byte	0x03, 0x50
        /*002a*/ 	.short	0x0000


	//----- nvinfo : EIATTR_MAXREG_COUNT
	.align		4
        /*002c*/ 	.byte	0x03, 0x1b
        /*002e*/ 	.short	0x00ff


	//----- nvinfo : EIATTR_MERCURY_ISA_VERSION
	.align		4
        /*0030*/ 	.byte	0x03, 0x5f
        /*0032*/ 	.short	0x0101


	//----- nvinfo : EIATTR_VRC_CTA_INIT_COUNT
	.align		4
        /*0034*/ 	.byte	0x02, 0x4a
	.zero		1
	.zero		1


	//----- nvinfo : EIATTR_EXIT_INSTR_OFFSETS
	.align		4
        /*0038*/ 	.byte	0x04, 0x1c
        /*003a*/ 	.short	(.L_68 - .L_67)


	//   ....[0]....
.L_67:
        /*003c*/ 	.word	0x00000130


	//   ....[1]....
        /*0040*/ 	.word	0x00000230


	//   ....[2]....
        /*0044*/ 	.word	0x00000260


	//----- nvinfo : EIATTR_MAX_THREADS
	.align		4
.L_68:
        /*0048*/ 	.byte	0x04, 0x05
        /*004a*/ 	.short	(.L_70 - .L_69)
.L_69:
        /*004c*/ 	.word	0x00000100
        /*0050*/ 	.word	0x00000001
        /*0054*/ 	.word	0x00000001


	//----- nvinfo : EIATTR_CBANK_PARAM_SIZE
	.align		4
.L_70:
        /*0058*/ 	.byte	0x03, 0x19
        /*005a*/ 	.short	0x0018


	//----- nvinfo : EIATTR_PARAM_CBANK
	.align		4
        /*005c*/ 	.byte	0x04, 0x0a
        /*005e*/ 	.short	(.L_72 - .L_71)
	.align		4
.L_71:
        /*0060*/ 	.word	index@(.nv.constant0._ZN3cub18CUB_300001_SM_10006detail8for_each13static_kernelINS2_12policy_hub_t12policy_500_tEmN6thrust24THRUST_300001_SM_1000_NS8cuda_cub20__uninitialized_fill7functorINS7_10device_ptrIiEEiEEEEvT0_T1_)
        /*0064*/ 	.short	0x0380
        /*0066*/ 	.short	0x0018


	//----- nvinfo : EIATTR_SW_WAR
	.align		4
.L_72:
        /*0068*/ 	.byte	0x04, 0x36
        /*006a*/ 	.short	(.L_74 - .L_73)
.L_73:
        /*006c*/ 	.word	0x00000008
.L_74:


//--------------------- .nv.info._ZN3cub18CUB_300001_SM_10006detail11EmptyKernelIvEEvv --------------------------
	.section	.nv.info._ZN3cub18CUB_300001_SM_10006detail11EmptyKernelIvEEvv,"",@"SHT_CUDA_INFO"
	.sectionflags	@""
	.align	4


	//----- nvinfo : EIATTR_CUDA_API_VERSION
	.align		4
        /*0000*/ 	.byte	0x04, 0x37
        /*0002*/ 	.short	(.L_76 - .L_75)
.L_75:
        /*0004*/ 	.word	0x00000082


	//----- nvinfo : EIATTR_SPARSE_MMA_MASK
	.align		4
.L_76:
        /*0008*/ 	.byte	0x03, 0x50
        /*000a*/ 	.short	0x0000


	//----- nvinfo : EIATTR_MAXREG_COUNT
	.align		4
        /*000c*/ 	.byte	0x03, 0x1b
        /*000e*/ 	.short	0x00ff


	//----- nvinfo : EIATTR_MERCURY_ISA_VERSION
	.align		4
        /*0010*/ 	.byte	0x03, 0x5f
        /*0012*/ 	.short	0x0101


	//----- nvinfo : EIATTR_VRC_CTA_INIT_COUNT
	.align		4
        /*0014*/ 	.byte	0x02, 0x4a
	.zero		1
	.zero		1


	//----- nvinfo : EIATTR_EXIT_INSTR_OFFSETS
	.align		4
        /*0018*/ 	.byte	0x04, 0x1c
        /*001a*/ 	.short	(.L_78 - .L_77)


	//   ....[0]....
.L_77:
        /*001c*/ 	.word	0x00000010


	//----- nvinfo : EIATTR_SW_WAR
	.align		4
.L_78:
        /*0020*/ 	.byte	0x04, 0x36
        /*0022*/ 	.short	(.L_80 - .L_79)
.L_79:
        /*0024*/ 	.word	0x00000008
.L_80:


//--------------------- .nv.info._Z22sharedMemoryReadKernelPim --------------------------
	.section	.nv.info._Z22sharedMemoryReadKernelPim,"",@"SHT_CUDA_INFO"
	.sectionflags	@""
	.align	4


	//----- nvinfo : EIATTR_CUDA_API_VERSION
	.align		4
        /*0000*/ 	.byte	0x04, 0x37
        /*0002*/ 	.short	(.L_82 - .L_81)
.L_81:
        /*0004*/ 	.word	0x00000082


	//----- nvinfo : EIATTR_KPARAM_INFO
	.align		4
.L_82:
        /*0008*/ 	.byte	0x04, 0x17
        /*000a*/ 	.short	(.L_84 - .L_83)
.L_83:
        /*000c*/ 	.word	0x00000000
        /*0010*/ 	.short	0x0001
        /*0012*/ 	.short	0x0008
        /*0014*/ 	.byte	0x00, 0xf0, 0x21, 0x00


	//----- nvinfo : EIATTR_KPARAM_INFO
	.align		4
.L_84:
        /*0018*/ 	.byte	0x04, 0x17
        /*001a*/ 	.short	(.L_86 - .L_85)
.L_85:
        /*001c*/ 	.word	0x00000000
        /*0020*/ 	.short	0x0000
        /*0022*/ 	.short	0x0000
        /*0024*/ 	.byte	0x00, 0xf5, 0x21, 0x00


	//----- nvinfo : EIATTR_SPARSE_MMA_MASK
	.align		4
.L_86:
        /*0028*/ 	.byte	0x03, 0x50
        /*002a*/ 	.short	0x0000


	//----- nvinfo : EIATTR_MAXREG_COUNT
	.align		4
        /*002c*/ 	.byte	0x03, 0x1b
        /*002e*/ 	.short	0x00ff


	//----- nvinfo : EIATTR_MERCURY_ISA_VERSION
	.align		4
        /*0030*/ 	.byte	0x03, 0x5f
        /*0032*/ 	.short	0x0101


	//----- nvinfo : EIATTR_VRC_CTA_INIT_COUNT
	.align		4
        /*0034*/ 	.byte	0x02, 0x4a
	.zero		1
	.zero		1


	//----- nvinfo : EIATTR_EXIT_INSTR_OFFSETS
	.align		4
        /*0038*/ 	.byte	0x04, 0x1c
        /*003a*/ 	.short	(.L_88 - .L_87)


	//   ....[0]....
.L_87:
        /*003c*/ 	.word	0x00000160


	//----- nvinfo : EIATTR_CBANK_PARAM_SIZE
	.align		4
.L_88:
        /*0040*/ 	.byte	0x03, 0x19
        /*0042*/ 	.short	0x0010


	//----- nvinfo : EIATTR_PARAM_CBANK
	.align		4
        /*0044*/ 	.byte	0x04, 0x0a
        /*0046*/ 	.short	(.L_90 - .L_89)
	.align		4
.L_89:
        /*0048*/ 	.word	index@(.nv.constant0._Z22sharedMemoryReadKernelPim)
        /*004c*/ 	.short	0x0380
        /*004e*/ 	.short	0x0010


	//----- nvinfo : EIATTR_SW_WAR
	.align		4
.L_90:
        /*0050*/ 	.byte	0x04, 0x36
        /*0052*/ 	.short	(.L_92 - .L_91)
.L_91:
        /*0054*/ 	.word	0x00000008
.L_92:


//--------------------- .nv.callgraph             --------------------------
	.section	.nv.callgraph,"",@"SHT_CUDA_CALLGRAPH"
	.align	4
	.sectionentsize	8
	.align		4
        /*0000*/ 	.word	0x00000000
	.align		4
        /*0004*/ 	.word	0xffffffff
	.align		4
        /*0008*/ 	.word	0x00000000
	.align		4
        /*000c*/ 	.word	0xfffffffe
	.align		4
        /*0010*/ 	.word	0x00000000
	.align		4
        /*0014*/ 	.word	0xfffffffd
	.align		4
        /*0018*/ 	.word	0x00000000
	.align		4
        /*001c*/ 	.word	0xfffffffc


//--------------------- .nv.constant4             --------------------------
	.section	.nv.constant4,"a",@progbits
	.align	8
	.align		8
.nv.constant4:
        /*0000*/ 	.dword	_ZN34_INTERNAL_63e8da15_4_k_cu_f91b47134cuda3std3__45__cpo5beginE
	.align		8
        /*0008*/ 	.dword	_ZN34_INTERNAL_63e8da15_4_k_cu_f91b47134cuda3std3__45__cpo3endE
	.align		8
        /*0010*/ 	.dword	_ZN34_INTERNAL_63e8da15_4_k_cu_f91b47134cuda3std3__45__cpo6cbeginE
	.align		8
        /*0018*/ 	.dword	_ZN34_INTERNAL_63e8da15_4_k_cu_f91b47134cuda3std3__45__cpo4cendE
	.align		8
        /*0020*/ 	.dword	_ZN34_INTERNAL_63e8da15_4_k_cu_f91b47134cuda3std3__45__cpo6rbeginE
	.align		8
        /*0028*/ 	.dword	_ZN34_INTERNAL_63e8da15_4_k_cu_f91b47134cuda3std3__45__cpo4rendE
	.align		8
        /*0030*/ 	.dword	_ZN34_INTERNAL_63e8da15_4_k_cu_f91b47134cuda3std3__45__cpo7crbeginE
	.align		8
        /*0038*/ 	.dword	_ZN34_INTERNAL_63e8da15_4_k_cu_f91b47134cuda3std3__45__cpo5crendE
	.align		8
        /*0040*/ 	.dword	_ZN34_INTERNAL_63e8da15_4_k_cu_f91b47134cuda3std3__436_GLOBAL__N__63e8da15_4_k_cu_f91b47136ignoreE
	.align		8
        /*0048*/ 	.dword	_ZN34_INTERNAL_63e8da15_4_k_cu_f91b47134cuda3std3__419piecewise_constructE
	.align		8
        /*0050*/ 	.dword	_ZN34_INTERNAL_63e8da15_4_k_cu_f91b47134cuda3std3__48in_placeE
	.align		8
        /*0058*/ 	.dword	_ZN34_INTERNAL_63e8da15_4_k_cu_f91b47134cuda3std3__420unreachable_sentinelE
	.align		8
        /*0060*/ 	.dword	_ZN34_INTERNAL_63e8da15_4_k_cu_f91b47134cuda3std3__47nulloptE
	.align		8
        /*0068*/ 	.dword	_ZN34_INTERNAL_63e8da15_4_k_cu_f91b47134cuda3std3__48unexpectE
	.align		8
        /*0070*/ 	.dword	_ZN34_INTERNAL_63e8da15_4_k_cu_f91b47134cuda3std6ranges3__45__cpo4swapE
	.align		8
        /*0078*/ 	.dword	_ZN34_INTERNAL_63e8da15_4_k_cu_f91b47134cuda3std6ranges3__45__cpo9iter_moveE
	.align		8
        /*0080*/ 	.dword	_ZN34_INTERNAL_63e8da15_4_k_cu_f91b47134cuda3std6ranges3__45__cpo5beginE
	.align		8
        /*0088*/ 	.dword	_ZN34_INTERNAL_63e8da15_4_k_cu_f91b47134cuda3std6ranges3__45__cpo3endE
	.align		8
        /*0090*/ 	.dword	_ZN34_INTERNAL_63e8da15_4_k_cu_f91b47134cuda3std6ranges3__45__cpo6cbeginE
	.align		8
        /*0098*/ 	.dword	_ZN34_INTERNAL_63e8da15_4_k_cu_f91b47134cuda3std6ranges3__45__cpo4cendE
	.align		8
        /*00a0*/ 	.dword	_ZN34_INTERNAL_63e8da15_4_k_cu_f91b47134cuda3std6ranges3__45__cpo7advanceE
	.align		8
        /*00a8*/ 	.dword	_ZN34_INTERNAL_63e8da15_4_k_cu_f91b47134cuda3std6ranges3__45__cpo9iter_swapE
	.align		8
        /*00b0*/ 	.dword	_ZN34_INTERNAL_63e8da15_4_k_cu_f91b47134cuda3std6ranges3__45__cpo4nextE
	.align		8
        /*00b8*/ 	.dword	_ZN34_INTERNAL_63e8da15_4_k_cu_f91b47134cuda3std6ranges3__45__cpo4prevE
	.align		8
        /*00c0*/ 	.dword	_ZN34_INTERNAL_63e8da15_4_k_cu_f91b47134cuda3std6ranges3__45__cpo4dataE
	.align		8
        /*00c8*/ 	.dword	_ZN34_INTERNAL_63e8da15_4_k_cu_f91b47134cuda3std6ranges3__45__cpo5cdataE
	.align		8
        /*00d0*/ 	.dword	_ZN34_INTERNAL_63e8da15_4_k_cu_f91b47134cuda3std6ranges3__45__cpo4sizeE
	.align		8
        /*00d8*/ 	.dword	_ZN34_INTERNAL_63e8da15_4_k_cu_f91b47134cuda3std6ranges3__45__cpo5ssizeE
	.align		8
        /*00e0*/ 	.dword	_ZN34_INTERNAL_63e8da15_4_k_cu_f91b47134cuda3std6ranges3__45__cpo8distanceE
	.align		8
        /*00e8*/ 	.dword	_ZN34_INTERNAL_63e8da15_4_k_cu_f91b47136thrust24THRUST_300001_SM_1000_NS8cuda_cub3parE
	.align		8
        /*00f0*/ 	.dword	_ZN34_INTERNAL_63e8da15_4_k_cu_f91b47136thrust24THRUST_300001_SM_1000_NS8cuda_cub10par_nosyncE
	.align		8
        /*00f8*/ 	.dword	_ZN34_INTERNAL_63e8da15_4_k_cu_f91b47136thrust24THRUST_300001_SM_1000_NS6system6detail10sequential3seqE
	.align		8
        /*0100*/ 	.dword	_ZN34_INTERNAL_63e8da15_4_k_cu_f91b47136thrust24THRUST_300001_SM_1000_NS12placeholders2_1E
	.align		8
        /*0108*/ 	.dword	_ZN34_INTERNAL_63e8da15_4_k_cu_f91b47136thrust24THRUST_300001_SM_1000_NS12placeholders2_2E
	.align		8
        /*0110*/ 	.dword	_ZN34_INTERNAL_63e8da15_4_k_cu_f91b47136thrust24THRUST_300001_SM_1000_NS12placeholders2_3E
	.align		8
        /*0118*/ 	.dword	_ZN34_INTERNAL_63e8da15_4_k_cu_f91b47136thrust24THRUST_300001_SM_1000_NS12placeholders2_4E
	.align		8
        /*0120*/ 	.dword	_ZN34_INTERNAL_63e8da15_4_k_cu_f91b47136thrust24THRUST_300001_SM_1000_NS12placeholders2_5E
	.align		8
        /*0128*/ 	.dword	_ZN34_INTERNAL_63e8da15_4_k_cu_f91b47136thrust24THRUST_300001_SM_1000_NS12placeholders2_6E
	.align		8
        /*0130*/ 	.dword	_ZN34_INTERNAL_63e8da15_4_k_cu_f91b47136thrust24THRUST_300001_SM_1000_NS12placeholders2_7E
	.align		8
        /*0138*/ 	.dword	_ZN34_INTERNAL_63e8da15_4_k_cu_f91b47136thrust24THRUST_300001_SM_1000_NS12placeholders2_8E
	.align		8
        /*0140*/ 	.dword	_ZN34_INTERNAL_63e8da15_4_k_cu_f91b47136thrust24THRUST_300001_SM_1000_NS12placeholders2_9E
	.align		8
        /*0148*/ 	.dword	_ZN34_INTERNAL_63e8da15_4_k_cu_f91b47136thrust24THRUST_300001_SM_1000_NS12placeholders3_10E
	.align		8
        /*0150*/ 	.dword	_ZN34_INTERNAL_63e8da15_4_k_cu_f91b47136thrust24THRUST_300001_SM_1000_NS3seqE


//--------------------- .text._ZN3cub18CUB_300001_SM_10006detail8for_each13static_kernelINS2_12policy_hub_t12policy_500_tEmN6thrust24THRUST_300001_SM_1000_NS8cuda_cub20__uninitialized_fill7functorINS7_10device_ptrIiEEiEEEEvT0_T1_ --------------------------
	.section	.text._ZN3cub18CUB_300001_SM_10006detail8for_each13static_kernelINS2_12policy_hub_t12policy_500_tEmN6thrust24THRUST_300001_SM_1000_NS8cuda_cub20__uninitialized_fill7functorINS7_10device_ptrIiEEiEEEEvT0_T1_,"ax",@progbits
	.align	128
        .global         _ZN3cub18CUB_300001_SM_10006detail8for_each13static_kernelINS2_12policy_hub_t12policy_500_tEmN6thrust24THRUST_300001_SM_1000_NS8cuda_cub20__uninitialized_fill7functorINS7_10device_ptrIiEEiEEEEvT0_T1_
        .type           _ZN3cub18CUB_300001_SM_10006detail8for_each13static_kernelINS2_12policy_hub_t12policy_500_tEmN6thrust24THRUST_300001_SM_1000_NS8cuda_cub20__uninitialized_fill7functorINS7_10device_ptrIiEEiEEEEvT0_T1_,@function
        .size           _ZN3cub18CUB_300001_SM_10006detail8for_each13static_kernelINS2_12policy_hub_t12policy_500_tEmN6thrust24THRUST_300001_SM_1000_NS8cuda_cub20__uninitialized_fill7functorINS7_10device_ptrIiEEiEEEEvT0_T1_,(.L_x_4 - _ZN3cub18CUB_300001_SM_10006detail8for_each13static_kernelINS2_12policy_hub_t12policy_500_tEmN6thrust24THRUST_300001_SM_1000_NS8cuda_cub20__uninitialized_fill7functorINS7_10device_ptrIiEEiEEEEvT0_T1_)
        .other          _ZN3cub18CUB_300001_SM_10006detail8for_each13static_kernelINS2_12policy_hub_t12policy_500_tEmN6thrust24THRUST_300001_SM_1000_NS8cuda_cub20__uninitialized_fill7functorINS7_10device_ptrIiEEiEEEEvT0_T1_,@"STO_CUDA_ENTRY STV_DEFAULT"
_ZN3cub18CUB_300001_SM_10006detail8for_each13static_kernelINS2_12policy_hub_t12policy_500_tEmN6thrust24THRUST_300001_SM_1000_NS8cuda_cub20__uninitialized_fill7functorINS7_10device_ptrIiEEiEEEEvT0_T1_:
.text._ZN3cub18CUB_300001_SM_10006detail8for_each13static_kernelINS2_12policy_hub_t12policy_500_tEmN6thrust24THRUST_300001_SM_1000_NS8cuda_cub20__uninitialized_fill7functorINS7_10device_ptrIiEEiEEEEvT0_T1_:
[----:B------:R-:W-:Y:S08]  /*0000*/  LDC R1, c[0x0][0x37c] ;  /* 0x0000df00ff017b82 */ /* 0x000ff00000000800 */
[----:B------:R-:W0:Y:S01]  /*0010*/  S2UR UR4, SR_CTAID.X ;  /* 0x00000000000479c3 */ /* 0x000e220000002500 */
[----:B------:R-:W1:Y:S01]  /*0020*/  LDCU.64 UR6, c[0x0][0x380] ;  /* 0x00007000ff0677ac */ /* 0x000e620008000a00 */
[----:B------:R-:W2:Y:S01]  /*0030*/  LDCU.64 UR8, c[0x0][0x358] ;  /* 0x00006b00ff0877ac */ /* 0x000ea20008000a00 */
[----:B0-----:R-:W-:-:S04]  /*0040*/  UIMAD.WIDE.U32 UR4, UR4, 0x200, URZ ;  /* 0x00000200040478a5 */ /* 0x001fc8000f8e00ff */
[----:B-1----:R-:W-:-:S04]  /*0050*/  UIADD3 UR6, UP0, UPT, -UR4, UR6, URZ ;  /* 0x0000000604067290 */ /* 0x002fc8000ff1e1ff */
[----:B------:R-:W-:Y:S02]  /*0060*/  UIADD3.X UR7, UPT, UPT, ~UR5, UR7, URZ, UP0, !UPT ;  /* 0x0000000705077290 */ /* 0x000fe400087fe5ff */
[----:B------:R-:W-:-:S04]  /*0070*/  UISETP.GE.U32.AND UP0, UPT, UR6, 0x200, UPT ;  /* 0x000002000600788c */ /* 0x000fc8000bf06070 */
[----:B------:R-:W-:-:S09]  /*0080*/  UISETP.GE.U32.AND.EX UP0, UPT, UR7, URZ, UPT, UP0 ;  /* 0x000000ff0700728c */ /* 0x000fd2000bf06100 */
[----:B--2---:R-:W-:Y:S05]  /*0090*/  BRA.U !UP0, `(.L_x_0) ;  /* 0x0000000108287547 */ /* 0x004fea000b800000 */
[----:B------:R-:W0:Y:S01]  /*00a0*/  S2R R0, SR_TID.X ;  /* 0x0000000000007919 */ /* 0x000e220000002100 */
[----:B------:R-:W1:Y:S01]  /*00b0*/  LDCU.64 UR6, c[0x0][0x388] ;  /* 0x00007100ff0677ac */ /* 0x000e620008000a00 */
[----:B------:R-:W2:Y:S01]  /*00c0*/  LDC R5, c[0x0][0x390] ;  /* 0x0000e400ff057b82 */ /* 0x000ea20000000800 */
[----:B0-----:R-:W-:-:S05]  /*00d0*/  IADD3 R0, P0, PT, R0, UR4, RZ ;  /* 0x0000000400007c10 */ /* 0x001fca000ff1e0ff */
[----:B------:R-:W-:Y:S01]  /*00e0*/  IMAD.X R3, RZ, RZ, UR5, P0 ;  /* 0x00000005ff037e24 */ /* 0x000fe200080e06ff */
[----:B-1----:R-:W-:-:S04]  /*00f0*/  LEA R2, P0, R0, UR6, 0x2 ;  /* 0x0000000600027c11 */ /* 0x002fc8000f8010ff */
[----:B------:R-:W-:-:S05]  /*0100*/  LEA.HI.X R3, R0, UR7, R3, 0x2, P0 ;  /* 0x0000000700037c11 */ /* 0x000fca00080f1403 */
[----:B--2---:R-:W-:Y:S04]  /*0110*/  STG.E desc[UR8][R2.64], R5 ;  /* 0x0000000502007986 */ /* 0x004fe8000c101908 */
[----:B------:R-:W-:Y:S01]  /*0120*/  STG.E desc[UR8][R2.64+0x400], R5 ;  /* 0x0004000502007986 */ /* 0x000fe2000c101908 */
[----:B------:R-:W-:Y:S05]  /*0130*/  EXIT ;  /* 0x000000000000794d */ /* 0x000fea0003800000 */
.L_x_0:
[----:B------:R-:W0:Y:S01]  /*0140*/  S2R R0, SR_TID.X ;  /* 0x0000000000007919 */ /* 0x000e220000002100 */
[----:B------:R-:W-:Y:S01]  /*0150*/  IMAD.U32 R2, RZ, RZ, UR7 ;  /* 0x00000007ff027e24 */ /* 0x000fe2000f8e00ff */
[----:B------:R-:W1:Y:S01]  /*0160*/  LDCU.64 UR10, c[0x0][0x388] ;  /* 0x00007100ff0a77ac */ /* 0x000e620008000a00 */
[----:B------:R-:W-:Y:S01]  /*0170*/  IMAD.U32 R4, RZ, RZ, UR7 ;  /* 0x00000007ff047e24 */ /* 0x000fe2000f8e00ff */
[----:B0-----:R-:W-:-:S04]  /*0180*/  ISETP.LT.U32.AND P0, PT, R0, UR6, PT ;  /* 0x0000000600007c0c */ /* 0x001fc8000bf01070 */
[----:B------:R-:W-:Y:S01]  /*0190*/  ISETP.GT.U32.AND.EX P0, PT, R2, RZ, PT, P0 ;  /* 0x000000ff0200720c */ /* 0x000fe20003f04100 */
[C---:B------:R-:W-:Y:S01]  /*01a0*/  VIADD R2, R0.reuse, 0x100 ;  /* 0x0000010000027836 */ /* 0x040fe20000000000 */
[----:B------:R-:W-:-:S04]  /*01b0*/  IADD3 R0, P2, PT, R0, UR4, RZ ;  /* 0x0000000400007c10 */ /* 0x000fc8000ff5e0ff */
[----:B------:R-:W-:Y:S01]  /*01c0*/  ISETP.LT.U32.AND P1, PT, R2, UR6, PT ;  /* 0x0000000602007c0c */ /* 0x000fe2000bf21070 */
[----:B------:R-:W-:Y:S01]  /*01d0*/  IMAD.X R3, RZ, RZ, UR5, P2 ;  /* 0x00000005ff037e24 */ /* 0x000fe200090e06ff */
[----:B-1----:R-:W-:Y:S02]  /*01e0*/  LEA R2, P2, R0, UR10, 0x2 ;  /* 0x0000000a00027c11 */ /* 0x002fe4000f8410ff */
[----:B------:R-:W-:Y:S02]  /*01f0*/  ISETP.GT.U32.AND.EX P1, PT, R4, RZ, PT, P1 ;  /* 0x000000ff0400720c */ /* 0x000fe40003f24110 */
[----:B------:R-:W-:Y:S01]  /*0200*/  LEA.HI.X R3, R0, UR11, R3, 0x2, P2 ;  /* 0x0000000b00037c11 */ /* 0x000fe200090f1403 */
[----:B------:R-:W0:Y:S04]  /*0210*/  @P0 LDC R5, c[0x0][0x390] ;  /* 0x0000e400ff050b82 */ /* 0x000e280000000800 */
[----:B0-----:R0:W-:Y:S06]  /*0220*/  @P0 STG.E desc[UR8][R2.64], R5 ;  /* 0x0000000502000986 */ /* 0x0011ec000c101908 */
[----:B------:R-:W-:Y:S05]  /*0230*/  @!P1 EXIT ;  /* 0x000000000000994d */ /* 0x000fea0003800000 */
[----:B0-----:R-:W0:Y:S02]  /*0240*/  LDC R5, c[0x0][0x390] ;  /* 0x0000e400ff057b82 */ /* 0x001e240000000800 */
[----:B0-----:R-:W-:Y:S01]  /*0250*/  STG.E desc[UR8][R2.64+0x400], R5 ;  /* 0x0004000502007986 */ /* 0x001fe2000c101908 */
[----:B------:R-:W-:Y:S05]  /*0260*/  EXIT ;  /* 0x000000000000794d */ /* 0x000fea0003800000 */
.L_x_1:
[----:B------:R-:W-:-:S00]  /*0270*/  BRA `(.L_x_1) ;  /* 0xfffffffc00fc7947 */ /* 0x000fc0000383ffff */
[----:B------:R-:W-:-:S00]  /*0280*/  NOP ;  /* 0x0000000000007918 */ /* 0x000fc00000000000 */
[----:B------:R-:W-:-:S00]  /*0290*/  NOP ;  /* 0x0000000000007918 */ /* 0x000fc00000000000 */
[----:B------:R-:W-:-:S00]  /*02a0*/  NOP ;  /* 0x0000000000007918 */ /* 0x000fc00000000000 */
[----:B------:R-:W-:-:S00]  /*02b0*/  NOP ;  /* 0x0000000000007918 */ /* 0x000fc00000000000 */
[----:B------:R-:W-:-:S00]  /*02c0*/  NOP ;  /* 0x0000000000007918 */ /* 0x000fc00000000000 */
[----:B------:R-:W-:-:S00]  /*02d0*/  NOP ;  /* 0x0000000000007918 */ /* 0x000fc00000000000 */
[----:B------:R-:W-:-:S00]  /*02e0*/  NOP ;  /* 0x0000000000007918 */ /* 0x000fc00000000000 */
[----:B------:R-:W-:-:S00]  /*02f0*/  NOP ;  /* 0x0000000000007918 */ /* 0x000fc00000000000 */
.L_x_4:


//--------------------- .text._ZN3cub18CUB_300001_SM_10006detail11EmptyKernelIvEEvv --------------------------
	.section	.text._ZN3cub18CUB_300001_SM_10006detail11EmptyKernelIvEEvv,"ax",@progbits
	.align	128
        .global         _ZN3cub18CUB_300001_SM_10006detail11EmptyKernelIvEEvv
        .type           _ZN3cub18CUB_300001_SM_10006detail11EmptyKernelIvEEvv,@function
        .size           _ZN3cub18CUB_300001_SM_10006detail11EmptyKernelIvEEvv,(.L_x_5 - _ZN3cub18CUB_300001_SM_10006detail11EmptyKernelIvEEvv)
        .other          _ZN3cub18CUB_300001_SM_10006detail11EmptyKernelIvEEvv,@"STO_CUDA_ENTRY STV_DEFAULT"
_ZN3cub18CUB_300001_SM_10006detail11EmptyKernelIvEEvv:
.text._ZN3cub18CUB_300001_SM_10006detail11EmptyKernelIvEEvv:
[----:B------:R-:W-:Y:S01]  /*0000*/  LDC R1, c[0x0][0x37c] ;  /* 0x0000df00ff017b82 */ /* 0x000fe20000000800 */
[----:B------:R-:W-:Y:S05]  /*0010*/  EXIT ;  /* 0x000000000000794d */ /* 0x000fea0003800000 */
.L_x_2:
        /* <DEDUP_REMOVED lines=14> */
.L_x_5:


//--------------------- .text._Z22sharedMemoryReadKernelPim --------------------------
	.section	.text._Z22sharedMemoryReadKernelPim,"ax",@progbits
	.align	128
        .global         _Z22sharedMemoryReadKernelPim
        .type           _Z22sharedMemoryReadKernelPim,@function
        .size           _Z22sharedMemoryReadKernelPim,(.L_x_6 - _Z22sharedMemoryReadKernelPim)
        .other          _Z22sharedMemoryReadKernelPim,@"STO_CUDA_ENTRY STV_DEFAULT"
_Z22sharedMemoryReadKernelPim:
.text._Z22sharedMemoryReadKernelPim:
[----:B------:R-:W-:Y:S01]  /*0000*/  LDC R1, c[0x0][0x37c] ;  /* 0x0000df00ff017b82 */ /* 0x000fe20000000800 */
[----:B------:R-:W0:Y:S07]  /*0010*/  S2R R5, SR_TID.X ;  /* 0x0000000000057919 */ /* 0x000e2e0000002100 */
[----:B------:R-:W0:Y:S01]  /*0020*/  S2UR UR4, SR_CTAID.X ;  /* 0x00000000000479c3 */ /* 0x000e220000002500 */
[----:B------:R-:W1:Y:S07]  /*0030*/  LDCU.64 UR6, c[0x0][0x358] ;  /* 0x00006b00ff0677ac */ /* 0x000e6e0008000a00 */
[----:B------:R-:W0:Y:S02]  /*0040*/  LDC R0, c[0x0][0x360] ;  /* 0x0000d800ff007b82 */ /* 0x000e240000000800 */
[----:B0-----:R-:W-:-:S06]  /*0050*/  IMAD R5, R0, UR4, R5 ;  /* 0x0000000400057c24 */ /* 0x001fcc000f8e0205 */
[----:B------:R-:W-:Y:S01]  /*0060*/  S2UR UR8, SR_CLOCKLO ;  /* 0x00000000000879c3 */ /* 0x000fe20000005000 */
[----:B------:R-:W-:-:S07]  /*0070*/  NOP ;  /* 0x0000000000007918 */ /* 0x000fce0000000000 */
[----:B------:R-:W0:Y:S01]  /*0080*/  S2UR UR5, SR_CgaCtaId ;  /* 0x00000000000579c3 */ /* 0x000e220000008800 */
[----:B------:R-:W2:Y:S01]  /*0090*/  LDCU UR9, c[0x0][0x388] ;  /* 0x00007100ff0977ac */ /* 0x000ea20008000800 */
[----:B------:R-:W-:Y:S01]  /*00a0*/  UMOV UR4, 0x400 ;  /* 0x0000040000047882 */ /* 0x000fe20000000000 */
[----:B--2---:R-:W-:Y:S01]  /*00b0*/  IMAD R0, R5, UR9, RZ ;  /* 0x0000000905007c24 */ /* 0x004fe2000f8e02ff */
[----:B0-----:R-:W-:-:S06]  /*00c0*/  ULEA UR4, UR5, UR4, 0x18 ;  /* 0x0000000405047291 */ /* 0x001fcc000f8ec0ff */
[----:B------:R-:W-:-:S05]  /*00d0*/  LEA R0, R0, UR4, 0x2 ;  /* 0x0000000400007c11 */ /* 0x000fca000f8e10ff */
[----:B------:R-:W0:Y:S02]  /*00e0*/  LDS R2, [R0] ;  /* 0x0000000000027984 */ /* 0x000e240000000800 */
[----:B0-----:R-:W-:-:S05]  /*00f0*/  IADD3 R3, PT, PT, R2, 0x1, RZ ;  /* 0x0000000102037810 */ /* 0x001fca0007ffe0ff */
[----:B------:R0:W-:Y:S02]  /*0100*/  STS [R0], R3 ;  /* 0x0000000300007388 */ /* 0x0001e40000000800 */
[----:B0-----:R-:W-:Y:S01]  /*0110*/  CS2R.32 R0, SR_CLOCKLO ;  /* 0x0000000000007805 */ /* 0x001fe20000005000 */
[----:B------:R-:W0:Y:S03]  /*0120*/  LDC.64 R2, c[0x0][0x380] ;  /* 0x0000e000ff027b82 */ /* 0x000e260000000a00 */
[----:B------:R-:W-:Y:S01]  /*0130*/  IADD3 R7, PT, PT, R0, -UR8, RZ ;  /* 0x8000000800077c10 */ /* 0x000fe2000fffe0ff */
[----:B0-----:R-:W-:-:S05]  /*0140*/  IMAD.WIDE.U32 R2, R5, 0x4, R2 ;  /* 0x0000000405027825 */ /* 0x001fca00078e0002 */
[----:B-1----:R-:W-:Y:S01]  /*0150*/  STG.E desc[UR6][R2.64], R7 ;  /* 0x0000000702007986 */ /* 0x002fe2000c101906 */
[----:B------:R-:W-:Y:S05]  /*0160*/  EXIT ;  /* 0x000000000000794d */ /* 0x000fea0003800000 */
.L_x_3:
        /* <DEDUP_REMOVED lines=9> */
.L_x_6:


//--------------------- .nv.shared._ZN3cub18CUB_300001_SM_10006detail8for_each13static_kernelINS2_12policy_hub_t12policy_500_tEmN6thrust24THRUST_300001_SM_1000_NS8cuda_cub20__uninitialized_fill7functorINS7_10device_ptrIiEEiEEEEvT0_T1_ --------------------------
	.section	.nv.shared._ZN3cub18CUB_300001_SM_10006detail8for_each13static_kernelINS2_12policy_hub_t12policy_500_tEmN6thrust24THRUST_300001_SM_1000_NS8cuda_cub20__uninitialized_fill7functorINS7_10device_ptrIiEEiEEEEvT0_T1_,"aw",@nobits
	.sectionflags	@""
	.align	16
	.zero		1024


//--------------------- .nv.shared.reserved.0     --------------------------
	.section	.nv.shared.reserved.0,"aw",@nobits
	.weak		__nv_reservedSMEM_offset_0_alias
	.size		__nv_reservedSMEM_offset_0_alias, 0, 64
	.other		__nv_reservedSMEM_offset_0_alias,@"STO_CUDA_RESERVED_SHARED STV_DEFAULT"
__nv_reservedSMEM_offset_0_alias:
	.zero		0
	.zero		64


//--------------------- .nv.global                --------------------------
	.section	.nv.global,"aw",@nobits
.nv.global:
	.type		_ZN34_INTERNAL_63e8da15_4_k_cu_f91b47136thrust24THRUST_300001_SM_1000_NS3seqE,@object
	.size		_ZN34_INTERNAL_63e8da15_4_k_cu_f91b47136thrust24THRUST_300001_SM_1000_NS3seqE,(_ZN34_INTERNAL_63e8da15_4_k_cu_f91b47134cuda3std3__48in_placeE - _ZN34_INTERNAL_63e8da15_4_k_cu_f91b47136thrust24THRUST_300001_SM_1000_NS3seqE)
_ZN34_INTERNAL_63e8da15_4_k_cu_f91b47136thrust24THRUST_300001_SM_1000_NS3seqE:
	.zero		1
	.type		_ZN34_INTERNAL_63e8da15_4_k_cu_f91b47134cuda3std3__48in_placeE,@object
	.size		_ZN34_INTERNAL_63e8da15_4_k_cu_f91b47134cuda3std3__48in_placeE,(_ZN34_INTERNAL_63e8da15_4_k_cu_f91b47134cuda3std6ranges3__45__cpo4sizeE - _ZN34_INTERNAL_63e8da15_4_k_cu_f91b47134cuda3std3__48in_placeE)
_ZN34_INTERNAL_63e8da15_4_k_cu_f91b47134cuda3std3__48in_placeE:
	.zero		1
	.type		_ZN34_INTERNAL_63e8da15_4_k_cu_f91b47134cuda3std6ranges3__45__cpo4sizeE,@object
	.size		_ZN34_INTERNAL_63e8da15_4_k_cu_f91b47134cuda3std6ranges3__45__cpo4sizeE,(_ZN34_INTERNAL_63e8da15_4_k_cu_f91b47136thrust24THRUST_300001_SM_1000_NS12placeholders2_3E - _ZN34_INTERNAL_63e8da15_4_k_cu_f91b47134cuda3std6ranges3__45__cpo4sizeE)
_ZN34_INTERNAL_63e8da15_4_k_cu_f91b47134cuda3std6ranges3__45__cpo4sizeE:
	.zero		1
	.type		_ZN34_INTERNAL_63e8da15_4_k_cu_f91b47136thrust24THRUST_300001_SM_1000_NS12placeholders2_3E,@object
	.size		_ZN34_INTERNAL_63e8da15_4_k_cu_f91b47136thrust24THRUST_300001_SM_1000_NS12placeholders2_3E,(_ZN34_INTERNAL_63e8da15_4_k_cu_f91b47134cuda3std3__45__cpo6cbeginE - _ZN34_INTERNAL_63e8da15_4_k_cu_f91b47136thrust24THRUST_300001_SM_1000_NS12placeholders2_3E)
_ZN34_INTERNAL_63e8da15_4_k_cu_f91b47136thrust24THRUST_300001_SM_1000_NS12placeholders2_3E:
	.zero		1
	.type		_ZN34_INTERNAL_63e8da15_4_k_cu_f91b47134cuda3std3__45__cpo6cbeginE,@object
	.size		_ZN34_INTERNAL_63e8da15_4_k_cu_f91b47134cuda3std3__45__cpo6cbeginE,(_ZN34_INTERNAL_63e8da15_4_k_cu_f91b47134cuda3std6ranges3__45__cpo6cbeginE - _ZN34_INTERNAL_63e8da15_4_k_cu_f91b47134cuda3std3__45__cpo6cbeginE)
_ZN34_INTERNAL_63e8da15_4_k_cu_f91b47134cuda3std3__45__cpo6cbeginE:
	.zero		1
	.type		_ZN34_INTERNAL_63e8da15_4_k_cu_f91b47134cuda3std6ranges3__45__cpo6cbeginE,@object
	.size		_ZN34_INTERNAL_63e8da15_4_k_cu_f91b47134cuda3std6ranges3__45__cpo6cbeginE,(_ZN34_INTERNAL_63e8da15_4_k_cu_f91b47136thrust24THRUST_300001_SM_1000_NS12placeholders2_7E - _ZN34_INTERNAL_63e8da15_4_k_cu_f91b47134cuda3std6ranges3__45__cpo6cbeginE)
_ZN34_INTERNAL_63e8da15_4_k_cu_f91b47134cuda3std6ranges3__45__cpo6cbeginE:
	.zero		1
	.type		_ZN34_INTERNAL_63e8da15_4_k_cu_f91b47136thrust24THRUST_300001_SM_1000_NS12placeholders2_7E,@object
	.size		_ZN34_INTERNAL_63e8da15_4_k_cu_f91b47136thrust24THRUST_300001_SM_1000_NS12placeholders2_7E,(_ZN34_INTERNAL_63e8da15_4_k_cu_f91b47134cuda3std3__45__cpo7crbeginE - _ZN34_INTERNAL_63e8da15_4_k_cu_f91b47136thrust24THRUST_300001_SM_1000_NS12placeholders2_7E)
_ZN34_INTERNAL_63e8da15_4_k_cu_f91b47136thrust24THRUST_300001_SM_1000_NS12placeholders2_7E:
	.zero		1
	.type		_ZN34_INTERNAL_63e8da15_4_k_cu_f91b47134cuda3std3__45__cpo7crbeginE,@object
	.size		_ZN34_INTERNAL_63e8da15_4_k_cu_f91b47134cuda3std3__45__cpo7crbeginE,(_ZN34_INTERNAL_63e8da15_4_k_cu_f91b47134cuda3std6ranges3__45__cpo4nextE - _ZN34_INTERNAL_63e8da15_4_k_cu_f91b47134cuda3std3__45__cpo7crbeginE)
_ZN34_INTERNAL_63e8da15_4_k_cu_f91b47134cuda3std3__45__cpo7crbeginE:
	.zero		1
	.type		_ZN34_INTERNAL_63e8da15_4_k_cu_f91b47134cuda3std6ranges3__45__cpo4nextE,@object
	.size		_ZN34_INTERNAL_63e8da15_4_k_cu_f91b47134cuda3std6ranges3__45__cpo4nextE,(_ZN34_INTERNAL_63e8da15_4_k_cu_f91b47134cuda3std6ranges3__45__cpo4swapE - _ZN34_INTERNAL_63e8da15_4_k_cu_f91b47134cuda3std6ranges3__45__cpo4nextE)
_ZN34_INTERNAL_63e8da15_4_k_cu_f91b47134cuda3std6ranges3__45__cpo4nextE:
	.zero		1
	.type		_ZN34_INTERNAL_63e8da15_4_k_cu_f91b47134cuda3std6ranges3__45__cpo4swapE,@object
	.size		_ZN34_INTERNAL_63e8da15_4_k_cu_f91b47134cuda3std6ranges3__45__cpo4swapE,(_ZN34_INTERNAL_63e8da15_4_k_cu_f91b47136thrust24THRUST_300001_SM_1000_NS8cuda_cub10par_nosyncE - _ZN34_INTERNAL_63e8da15_4_k_cu_f91b47134cuda3std6ranges3__45__cpo4swapE)
_ZN34_INTERNAL_63e8da15_4_k_cu_f91b47134cuda3std6ranges3__45__cpo4swapE:
	.zero		1
	.type		_ZN34_INTERNAL_63e8da15_4_k_cu_f91b47136thrust24THRUST_300001_SM_1000_NS8cuda_cub10par_nosyncE,@object
	.size		_ZN34_INTERNAL_63e8da15_4_k_cu_f91b47136thrust24THRUST_300001_SM_1000_NS8cuda_cub10par_nosyncE,(_ZN34_INTERNAL_63e8da15_4_k_cu_f91b47136thrust24THRUST_300001_SM_1000_NS12placeholders2_9E - _ZN34_INTERNAL_63e8da15_4_k_cu_f91b47136thrust24THRUST_300001_SM_1000_NS8cuda_cub10par_nosyncE)
_ZN34_INTERNAL_63e8da15_4_k_cu_f91b47136thrust24THRUST_300001_SM_1000_NS8cuda_cub10par_nosyncE:
	.zero		1
	.type		_ZN34_INTERNAL_63e8da15_4_k_cu_f91b47136thrust24THRUST_300001_SM_1000_NS12placeholders2_9E,@object
	.size		_ZN34_INTERNAL_63e8da15_4_k_cu_f91b47136thrust24THRUST_300001_SM_1000_NS12placeholders2_9E,(_ZN34_INTERNAL_63e8da15_4_k_cu_f91b47134cuda3std3__436_GLOBAL__N__63e8da15_4_k_cu_f91b47136ignoreE - _ZN34_INTERNAL_63e8da15_4_k_cu_f91b47136thrust24THRUST_300001_SM_1000_NS12placeholders2_9E)
_ZN34_INTERNAL_63e8da15_4_k_cu_f91b47136thrust24THRUST_300001_SM_1000_NS12placeholders2_9E:
	.zero		1
	.type		_ZN34_INTERNAL_63e8da15_4_k_cu_f91b47134cuda3std3__436_GLOBAL__N__63e8da15_4_k_cu_f91b47136ignoreE,@object
	.size		_ZN34_INTERNAL_63e8da15_4_k_cu_f91b47134cuda3std3__436_GLOBAL__N__63e8da15_4_k_cu_f91b47136ignoreE,(_ZN34_INTERNAL_63e8da15_4_k_cu_f91b47134cuda3std6ranges3__45__cpo4dataE - _ZN34_INTERNAL_63e8da15_4_k_cu_f91b47134cuda3std3__436_GLOBAL__N__63e8da15_4_k_cu_f91b47136ignoreE)
_ZN34_INTERNAL_63e8da15_4_k_cu_f91b47134cuda3std3__436_GLOBAL__N__63e8da15_4_k_cu_f91b47136ignoreE:
	.zero		1
	.type		_ZN34_INTERNAL_63e8da15_4_k_cu_f91b47134cuda3std6ranges3__45__cpo4dataE,@object
	.size		_ZN34_INTERNAL_63e8da15_4_k_cu_f91b47134cuda3std6ranges3__45__cpo4dataE,(_ZN34_INTERNAL_63e8da15_4_k_cu_f91b47136thrust24THRUST_300001_SM_1000_NS12placeholders2_1E - _ZN34_INTERNAL_63e8da15_4_k_cu_f91b47134cuda3std6ranges3__45__cpo4dataE)
_ZN34_INTERNAL_63e8da15_4_k_cu_f91b47134cuda3std6ranges3__45__cpo4dataE:
	.zero		1
	.type		_ZN34_INTERNAL_63e8da15_4_k_cu_f91b47136thrust24THRUST_300001_SM_1000_NS12placeholders2_1E,@object
	.size		_ZN34_INTERNAL_63e8da15_4_k_cu_f91b47136thrust24THRUST_300001_SM_1000_NS12placeholders2_1E,(_ZN34_INTERNAL_63e8da15_4_k_cu_f91b47134cuda3std3__45__cpo5beginE - _ZN34_INTERNAL_63e8da15_4_k_cu_f91b47136thrust24THRUST_300001_SM_1000_NS12placeholders2_1E)
_ZN34_INTERNAL_63e8da15_4_k_cu_f91b47136thrust24THRUST_300001_SM_1000_NS12placeholders2_1E:
	.zero		1
	.type		_ZN34_INTERNAL_63e8da15_4_k_cu_f91b47134cuda3std3__45__cpo5beginE,@object
	.size		_ZN34_INTERNAL_63e8da15_4_k_cu_f91b47134cuda3std3__45__cpo5beginE,(_ZN34_INTERNAL_63e8da15_4_k_cu_f91b47134cuda3std6ranges3__45__cpo5beginE - _ZN34_INTERNAL_63e8da15_4_k_cu_f91b47134cuda3std3__45__cpo5beginE)
_ZN34_INTERNAL_63e8da15_4_k_cu_f91b47134cuda3std3__45__cpo5beginE:
	.zero		1
	.type		_ZN34_INTERNAL_63e8da15_4_k_cu_f91b47134cuda3std6ranges3__45__cpo5beginE,@object
	.size		_ZN34_INTERNAL_63e8da15_4_k_cu_f91b47134cuda3std6ranges3__45__cpo5beginE,(_ZN34_INTERNAL_63e8da15_4_k_cu_f91b47136thrust24THRUST_300001_SM_1000_NS12placeholders2_5E - _ZN34_INTERNAL_63e8da15_4_k_cu_f91b47134cuda3std6ranges3__45__cpo5beginE)
_ZN34_INTERNAL_63e8da15_4_k_cu_f91b47134cuda3std6ranges3__45__cpo5beginE:
	.zero		1
	.type		_ZN34_INTERNAL_63e8da15_4_k_cu_f91b47136thrust24THRUST_300001_SM_1000_NS12placeholders2_5E,@object
	.size		_ZN34_INTERNAL_63e8da15_4_k_cu_f91b47136thrust24THRUST_300001_SM_1000_NS12placeholders2_5E,(_ZN34_INTERNAL_63e8da15_4_k_cu_f91b47134cuda3std3__45__cpo6rbeginE - _ZN34_INTERNAL_63e8da15_4_k_cu_f91b47136thrust24THRUST_300001_SM_1000_NS12placeholders2_5E)
_ZN34_INTERNAL_63e8da15_4_k_cu_f91b47136thrust24THRUST_300001_SM_1000_NS12placeholders2_5E:
	.zero		1
	.type		_ZN34_INTERNAL_63e8da15_4_k_cu_f91b47134cuda3std3__45__cpo6rbeginE,@object
	.size		_ZN34_INTERNAL_63e8da15_4_k_cu_f91b47134cuda3std3__45__cpo6rbeginE,(_ZN34_INTERNAL_63e8da15_4_k_cu_f91b47134cuda3std6ranges3__45__cpo7advanceE - _ZN34_INTERNAL_63e8da15_4_k_cu_f91b47134cuda3std3__45__cpo6rbeginE)
_ZN34_INTERNAL_63e8da15_4_k_cu_f91b47134cuda3std3__45__cpo6rbeginE:
	.zero		1
	.type		_ZN34_INTERNAL_63e8da15_4_k_cu_f91b47134cuda3std6ranges3__45__cpo7advanceE,@object
	.size		_ZN34_INTERNAL_63e8da15_4_k_cu_f91b47134cuda3std6ranges3__45__cpo7advanceE,(_ZN34_INTERNAL_63e8da15_4_k_cu_f91b47134cuda3std3__47nulloptE - _ZN34_INTERNAL_63e8da15_4_k_cu_f91b47134cuda3std6ranges3__45__cpo7advanceE)
_ZN34_INTERNAL_63e8da15_4_k_cu_f91b47134cuda3std6ranges3__45__cpo7advanceE:
	.zero		1
	.type		_ZN34_INTERNAL_63e8da15_4_k_cu_f91b47134cuda3std3__47nulloptE,@object
	.size		_ZN34_INTERNAL_63e8da15_4_k_cu_f91b47134cuda3std3__47nulloptE,(_ZN34_INTERNAL_63e8da15_4_k_cu_f91b47134cuda3std6ranges3__45__cpo8distanceE - _ZN34_INTERNAL_63e8da15_4_k_cu_f91b47134cuda3std3__47nulloptE)
_ZN34_INTERNAL_63e8da15_4_k_cu_f91b47134cuda3std3__47nulloptE:
	.zero		1
	.type		_ZN34_INTERNAL_63e8da15_4_k_cu_f91b47134cuda3std6ranges3__45__cpo8distanceE,@object
	.size		_ZN34_INTERNAL_63e8da15_4_k_cu_f91b47134cuda3std6ranges3__45__cpo8distanceE,(_ZN34_INTERNAL_63e8da15_4_k_cu_f91b47136thrust24THRUST_300001_SM_1000_NS12placeholders3_10E - _ZN34_INTERNAL_63e8da15_4_k_cu_f91b47134cuda3std6ranges3__45__cpo8distanceE)
_ZN34_INTERNAL_63e8da15_4_k_cu_f91b47134cuda3std6ranges3__45__cpo8distanceE:
	.zero		1
	.type		_ZN34_INTERNAL_63e8da15_4_k_cu_f91b47136thrust24THRUST_300001_SM_1000_NS12placeholders3_10E,@object
	.size		_ZN34_INTERNAL_63e8da15_4_k_cu_f91b47136thrust24THRUST_300001_SM_1000_NS12placeholders3_10E,(_ZN34_INTERNAL_63e8da15_4_k_cu_f91b47134cuda3std3__419piecewise_constructE - _ZN34_INTERNAL_63e8da15_4_k_cu_f91b47136thrust24THRUST_300001_SM_1000_NS12placeholders3_10E)
_ZN34_INTERNAL_63e8da15_4_k_cu_f91b47136thrust24THRUST_300001_SM_1000_NS12placeholders3_10E:
	.zero		1
	.type		_ZN34_INTERNAL_63e8da15_4_k_cu_f91b47134cuda3std3__419piecewise_constructE,@object
	.size		_ZN34_INTERNAL_63e8da15_4_k_cu_f91b47134cuda3std3__419piecewise_constructE,(_ZN34_INTERNAL_63e8da15_4_k_cu_f91b47134cuda3std6ranges3__45__cpo5cdataE - _ZN34_INTERNAL_63e8da15_4_k_cu_f91b47134cuda3std3__419piecewise_constructE)
_ZN34_INTERNAL_63e8da15_4_k_cu_f91b47134cuda3std3__419piecewise_constructE:
	.zero		1
	.type		_ZN34_INTERNAL_63e8da15_4_k_cu_f91b47134cuda3std6ranges3__45__cpo5cdataE,@object
	.size		_ZN34_INTERNAL_63e8da15_4_k_cu_f91b47134cuda3std6ranges3__45__cpo5cdataE,(_ZN34_INTERNAL_63e8da15_4_k_cu_f91b47136thrust24THRUST_300001_SM_1000_NS12placeholders2_2E - _ZN34_INTERNAL_63e8da15_4_k_cu_f91b47134cuda3std6ranges3__45__cpo5cdataE)
_ZN34_INTERNAL_63e8da15_4_k_cu_f91b47134cuda3std6ranges3__45__cpo5cdataE:
	.zero		1
	.type		_ZN34_INTERNAL_63e8da15_4_k_cu_f91b47136thrust24THRUST_300001_SM_1000_NS12placeholders2_2E,@object
	.size		_ZN34_INTERNAL_63e8da15_4_k_cu_f91b47136thrust24THRUST_300001_SM_1000_NS12placeholders2_2E,(_ZN34_INTERNAL_63e8da15_4_k_cu_f91b47134cuda3std3__45__cpo3endE - _ZN34_INTERNAL_63e8da15_4_k_cu_f91b47136thrust24THRUST_300001_SM_1000_NS12placeholders2_2E)
_ZN34_INTERNAL_63e8da15_4_k_cu_f91b47136thrust24THRUST_300001_SM_1000_NS12placeholders2_2E:
	.zero		1
	.type		_ZN34_INTERNAL_63e8da15_4_k_cu_f91b47134cuda3std3__45__cpo3endE,@object
	.size		_ZN34_INTERNAL_63e8da15_4_k_cu_f91b47134cuda3std3__45__cpo3endE,(_ZN34_INTERNAL_63e8da15_4_k_cu_f91b47134cuda3std6ranges3__45__cpo3endE - _ZN34_INTERNAL_63e8da15_4_k_cu_f91b47134cuda3std3__45__cpo3endE)
_ZN34_INTERNAL_63e8da15_4_k_cu_f91b47134cuda3std3__45__cpo3endE:
	.zero		1
	.type		_ZN34_INTERNAL_63e8da15_4_k_cu_f91b47134cuda3std6ranges3__45__cpo3endE,@object
	.size		_ZN34_INTERNAL_63e8da15_4_k_cu_f91b47134cuda3std6ranges3__45__cpo3endE,(_ZN34_INTERNAL_63e8da15_4_k_cu_f91b47136thrust24THRUST_300001_SM_1000_NS12placeholders2_6E - _ZN34_INTERNAL_63e8da15_4_k_cu_f91b47134cuda3std6ranges3__45__cpo3endE)
_ZN34_INTERNAL_63e8da15_4_k_cu_f91b47134cuda3std6ranges3__45__cpo3endE:
	.zero		1
	.type		_ZN34_INTERNAL_63e8da15_4_k_cu_f91b47136thrust24THRUST_300001_SM_1000_NS12placeholders2_6E,@object
	.size		_ZN34_INTERNAL_63e8da15_4_k_cu_f91b47136thrust24THRUST_300001_SM_1000_NS12placeholders2_6E,(_ZN34_INTERNAL_63e8da15_4_k_cu_f91b47134cuda3std3__45__cpo4rendE - _ZN34_INTERNAL_63e8da15_4_k_cu_f91b47136thrust24THRUST_300001_SM_1000_NS12placeholders2_6E)
_ZN34_INTERNAL_63e8da15_4_k_cu_f91b47136thrust24THRUST_300001_SM_1000_NS12placeholders2_6E:
	.zero		1
	.type		_ZN34_INTERNAL_63e8da15_4_k_cu_f91b47134cuda3std3__45__cpo4rendE,@object
	.size		_ZN34_INTERNAL_63e8da15_4_k_cu_f91b47134cuda3std3__45__cpo4rendE,(_ZN34_INTERNAL_63e8da15_4_k_cu_f91b47134cuda3std6ranges3__45__cpo9iter_swapE - _ZN34_INTERNAL_63e8da15_4_k_cu_f91b47134cuda3std3__45__cpo4rendE)
_ZN34_INTERNAL_63e8da15_4_k_cu_f91b47134cuda3std3__45__cpo4rendE:
	.zero		1
	.type		_ZN34_INTERNAL_63e8da15_4_k_cu_f91b47134cuda3std6ranges3__45__cpo9iter_swapE,@object
	.size		_ZN34_INTERNAL_63e8da15_4_k_cu_f91b47134cuda3std6ranges3__45__cpo9iter_swapE,(_ZN34_INTERNAL_63e8da15_4_k_cu_f91b47134cuda3std3__48unexpectE - _ZN34_INTERNAL_63e8da15_4_k_cu_f91b47134cuda3std6ranges3__45__cpo9iter_swapE)
_ZN34_INTERNAL_63e8da15_4_k_cu_f91b47134cuda3std6ranges3__45__cpo9iter_swapE:
	.zero		1
	.type		_ZN34_INTERNAL_63e8da15_4_k_cu_f91b47134cuda3std3__48unexpectE,@object
	.size		_ZN34_INTERNAL_63e8da15_4_k_cu_f91b47134cuda3std3__48unexpectE,(_ZN34_INTERNAL_63e8da15_4_k_cu_f91b47136thrust24THRUST_300001_SM_1000_NS8cuda_cub3parE - _ZN34_INTERNAL_63e8da15_4_k_cu_f91b47134cuda3std3__48unexpectE)
_ZN34_INTERNAL_63e8da15_4_k_cu_f91b47134cuda3std3__48unexpectE:
	.zero		1
	.type		_ZN34_INTERNAL_63e8da15_4_k_cu_f91b47136thrust24THRUST_300001_SM_1000_NS8cuda_cub3parE,@object
	.size		_ZN34_INTERNAL_63e8da15_4_k_cu_f91b47136thrust24THRUST_300001_SM_1000_NS8cuda_cub3parE,(_ZN34_INTERNAL_63e8da15_4_k_cu_f91b47136thrust24THRUST_300001_SM_1000_NS12placeholders2_4E - _ZN34_INTERNAL_63e8da15_4_k_cu_f91b47136thrust24THRUST_300001_SM_1000_NS8cuda_cub3parE)
_ZN34_INTERNAL_63e8da15_4_k_cu_f91b47136thrust24THRUST_300001_SM_1000_NS8cuda_cub3parE:
	.zero		1
	.type		_ZN34_INTERNAL_63e8da15_4_k_cu_f91b47136thrust24THRUST_300001_SM_1000_NS12placeholders2_4E,@object
	.size		_ZN34_INTERNAL_63e8da15_4_k_cu_f91b47136thrust24THRUST_300001_SM_1000_NS12placeholders2_4E,(_ZN34_INTERNAL_63e8da15_4_k_cu_f91b47134cuda3std3__45__cpo4cendE - _ZN34_INTERNAL_63e8da15_4_k_cu_f91b47136thrust24THRUST_300001_SM_1000_NS12placeholders2_4E)
_ZN34_INTERNAL_63e8da15_4_k_cu_f91b47136thrust24THRUST_300001_SM_1000_NS12placeholders2_4E:
	.zero		1
	.type		_ZN34_INTERNAL_63e8da15_4_k_cu_f91b47134cuda3std3__45__cpo4cendE,@object
	.size		_ZN34_INTERNAL_63e8da15_4_k_cu_f91b47134cuda3std3__45__cpo4cendE,(_ZN34_INTERNAL_63e8da15_4_k_cu_f91b47134cuda3std6ranges3__45__cpo4cendE - _ZN34_INTERNAL_63e8da15_4_k_cu_f91b47134cuda3std3__45__cpo4cendE)
_ZN34_INTERNAL_63e8da15_4_k_cu_f91b47134cuda3std3__45__cpo4cendE:
	.zero		1
	.type		_ZN34_INTERNAL_63e8da15_4_k_cu_f91b47134cuda3std6ranges3__45__cpo4cendE,@object
	.size		_ZN34_INTERNAL_63e8da15_4_k_cu_f91b47134cuda3std6ranges3__45__cpo4cendE,(_ZN34_INTERNAL_63e8da15_4_k_cu_f91b47134cuda3std3__420unreachable_sentinelE - _ZN34_INTERNAL_63e8da15_4_k_cu_f91b47134cuda3std6ranges3__45__cpo4cendE)
_ZN34_INTERNAL_63e8da15_4_k_cu_f91b47134cuda3std6ranges3__45__cpo4cendE:
	.zero		1
	.type		_ZN34_INTERNAL_63e8da15_4_k_cu_f91b47134cuda3std3__420unreachable_sentinelE,@object
	.size		_ZN34_INTERNAL_63e8da15_4_k_cu_f91b47134cuda3std3__420unreachable_sentinelE,(_ZN34_INTERNAL_63e8da15_4_k_cu_f91b47134cuda3std6ranges3__45__cpo5ssizeE - _ZN34_INTERNAL_63e8da15_4_k_cu_f91b47134cuda3std3__420unreachable_sentinelE)
_ZN34_INTERNAL_63e8da15_4_k_cu_f91b47134cuda3std3__420unreachable_sentinelE:
	.zero		1
	.type		_ZN34_INTERNAL_63e8da15_4_k_cu_f91b47134cuda3std6ranges3__45__cpo5ssizeE,@object
	.size		_ZN34_INTERNAL_63e8da15_4_k_cu_f91b47134cuda3std6ranges3__45__cpo5ssizeE,(_ZN34_INTERNAL_63e8da15_4_k_cu_f91b47136thrust24THRUST_300001_SM_1000_NS12placeholders2_8E - _ZN34_INTERNAL_63e8da15_4_k_cu_f91b47134cuda3std6ranges3__45__cpo5ssizeE)
_ZN34_INTERNAL_63e8da15_4_k_cu_f91b47134cuda3std6ranges3__45__cpo5ssizeE:
	.zero		1
	.type		_ZN34_INTERNAL_63e8da15_4_k_cu_f91b47136thrust24THRUST_300001_SM_1000_NS12placeholders2_8E,@object
	.size		_ZN34_INTERNAL_63e8da15_4_k_cu_f91b47136thrust24THRUST_300001_SM_1000_NS12placeholders2_8E,(_ZN34_INTERNAL_63e8da15_4_k_cu_f91b47134cuda3std3__45__cpo5crendE - _ZN34_INTERNAL_63e8da15_4_k_cu_f91b47136thrust24THRUST_300001_SM_1000_NS12placeholders2_8E)
_ZN34_INTERNAL_63e8da15_4_k_cu_f91b47136thrust24THRUST_300001_SM_1000_NS12placeholders2_8E:
	.zero		1
	.type		_ZN34_INTERNAL_63e8da15_4_k_cu_f91b47134cuda3std3__45__cpo5crendE,@object
	.size		_ZN34_INTERNAL_63e8da15_4_k_cu_f91b47134cuda3std3__45__cpo5crendE,(_ZN34_INTERNAL_63e8da15_4_k_cu_f91b47134cuda3std6ranges3__45__cpo4prevE - _ZN34_INTERNAL_63e8da15_4_k_cu_f91b47134cuda3std3__45__cpo5crendE)
_ZN34_INTERNAL_63e8da15_4_k_cu_f91b47134cuda3std3__45__cpo5crendE:
	.zero		1
	.type		_ZN34_INTERNAL_63e8da15_4_k_cu_f91b47134cuda3std6ranges3__45__cpo4prevE,@object
	.size		_ZN34_INTERNAL_63e8da15_4_k_cu_f91b47134cuda3std6ranges3__45__cpo4prevE,(_ZN34_INTERNAL_63e8da15_4_k_cu_f91b47134cuda3std6ranges3__45__cpo9iter_moveE - _ZN34_INTERNAL_63e8da15_4_k_cu_f91b47134cuda3std6ranges3__45__cpo4prevE)
_ZN34_INTERNAL_63e8da15_4_k_cu_f91b47134cuda3std6ranges3__45__cpo4prevE:
	.zero		1
	.type		_ZN34_INTERNAL_63e8da15_4_k_cu_f91b47134cuda3std6ranges3__45__cpo9iter_moveE,@object
	.size		_ZN34_INTERNAL_63e8da15_4_k_cu_f91b47134cuda3std6ranges3__45__cpo9iter_moveE,(_ZN34_INTERNAL_63e8da15_4_k_cu_f91b47136thrust24THRUST_300001_SM_1000_NS6system6detail10sequential3seqE - _ZN34_INTERNAL_63e8da15_4_k_cu_f91b47134cuda3std6ranges3__45__cpo9iter_moveE)
_ZN34_INTERNAL_63e8da15_4_k_cu_f91b47134cuda3std6ranges3__45__cpo9iter_moveE:
	.zero		1
	.type		_ZN34_INTERNAL_63e8da15_4_k_cu_f91b47136thrust24THRUST_300001_SM_1000_NS6system6detail10sequential3seqE,@object
	.size		_ZN34_INTERNAL_63e8da15_4_k_cu_f91b47136thrust24THRUST_300001_SM_1000_NS6system6detail10sequential3seqE,(.L_31 - _ZN34_INTERNAL_63e8da15_4_k_cu_f91b47136thrust24THRUST_300001_SM_1000_NS6system6detail10sequential3seqE)
_ZN34_INTERNAL_63e8da15_4_k_cu_f91b47136thrust24THRUST_300001_SM_1000_NS6system6detail10sequential3seqE:
	.zero		1
.L_31:


//--------------------- .nv.shared._ZN3cub18CUB_300001_SM_10006detail11EmptyKernelIvEEvv --------------------------
	.section	.nv.shared._ZN3cub18CUB_300001_SM_10006detail11EmptyKernelIvEEvv,"aw",@nobits
	.sectionflags	@""
	.align	16
	.zero		1024


//--------------------- .nv.shared._Z22sharedMemoryReadKernelPim --------------------------
	.section	.nv.shared._Z22sharedMemoryReadKernelPim,"aw",@nobits
	.sectionflags	@""
	.align	16
	.zero		1024


//--------------------- .nv.constant0._ZN3cub18CUB_300001_SM_10006detail8for_each13static_kernelINS2_12policy_hub_t12policy_500_tEmN6thrust24THRUST_300001_SM_1000_NS8cuda_cub20__uninitialized_fill7functorINS7_10device_ptrIiEEiEEEEvT0_T1_ --------------------------
	.section	.nv.constant0._ZN3cub18CUB_300001_SM_10006detail8for_each13static_kernelINS2_12policy_hub_t12policy_500_tEmN6thrust24THRUST_300001_SM_1000_NS8cuda_cub20__uninitialized_fill7functorINS7_10device_ptrIiEEiEEEEvT0_T1_,"a",@progbits
	.sectionflags	@""
	.align	4
.nv.constant0._ZN3cub18CUB_300001_SM_10006detail8for_each13static_kernelINS2_12policy_hub_t12policy_500_tEmN6thrust24THRUST_300001_SM_1000_NS8cuda_cub20__uninitialized_fill7functorINS7_10device_ptrIiEEiEEEEvT0_T1_:
	.zero		920


//--------------------- .nv.constant0._ZN3cub18CUB_300001_SM_10006detail11EmptyKernelIvEEvv --------------------------
	.section	.nv.constant0._ZN3cub18CUB_300001_SM_10006detail11EmptyKernelIvEEvv,"a",@progbits
	.sectionflags	@""
	.align	4
.nv.constant0._ZN3cub18CUB_300001_SM_10006detail11EmptyKernelIvEEvv:
	.zero		896


//--------------------- .nv.constant0._Z22sharedMemoryReadKernelPim --------------------------
	.section	.nv.constant0._Z22sharedMemoryReadKernelPim,"a",@progbits
	.sectionflags	@""
	.align	4
.nv.constant0._Z22sharedMemoryReadKernelPim:
	.zero		912


//--------------------- SYMBOLS --------------------------

	.type		.nv.reservedSmem.offset0,@object
	.size		.nv.reservedSmem.offset0,0x4
	.type		.nv.reservedSmem.cap,@object
	.size		.nv.reservedSmem.cap,0x4
